//
// Generated by NVIDIA NVVM Compiler
//
// Compiler Build ID: CL-36424714
// Cuda compilation tools, release 13.0, V13.0.88
// Based on NVVM 20.0.0
//

.version 9.0
.target sm_100
.address_size 64

	// .globl	_Z10add_on_gpuPiS_S_i

.visible .entry _Z10add_on_gpuPiS_S_i(
	.param .u64 .ptr .align 1 _Z10add_on_gpuPiS_S_i_param_0,
	.param .u64 .ptr .align 1 _Z10add_on_gpuPiS_S_i_param_1,
	.param .u64 .ptr .align 1 _Z10add_on_gpuPiS_S_i_param_2,
	.param .u32 _Z10add_on_gpuPiS_S_i_param_3
)
{
	.reg .pred 	%p<2>;
	.reg .b32 	%r<6>;
	.reg .b64 	%rd<11>;

	ld.param.u64 	%rd1, [_Z10add_on_gpuPiS_S_i_param_0];
	ld.param.u64 	%rd2, [_Z10add_on_gpuPiS_S_i_param_1];
	ld.param.u64 	%rd3, [_Z10add_on_gpuPiS_S_i_param_2];
	ld.param.u32 	%r2, [_Z10add_on_gpuPiS_S_i_param_3];
	mov.u32 	%r1, %tid.x;
	setp.ge.u32 	%p1, %r1, %r2;
	@%p1 bra 	$L__BB0_2;
	cvta.to.global.u64 	%rd4, %rd1;
	cvta.to.global.u64 	%rd5, %rd2;
	cvta.to.global.u64 	%rd6, %rd3;
	mul.wide.u32 	%rd7, %r1, 4;
	add.s64 	%rd8, %rd4, %rd7;
	ld.global.u32 	%r3, [%rd8];
	add.s64 	%rd9, %rd5, %rd7;
	ld.global.u32 	%r4, [%rd9];
	add.s32 	%r5, %r4, %r3;
	add.s64 	%rd10, %rd6, %rd7;
	st.global.u32 	[%rd10], %r5;
$L__BB0_2:
	ret;

}


// ===== COMPILED SASS (sm_100) =====

	.target	sm_100

	.elftype	@"ET_EXEC"


//--------------------- .note.nv.tkinfo           --------------------------
	.section	.note.nv.tkinfo,"",@"SHT_NOTE"
	.sectionflags	@"SHF_NOTE_NV_TKINFO"
	.tkinfo
        /*0018*/ 	.word	0x00000002
        /*0030*/ 	.string	""
        /*0030*/ 	.string	"ptxas"
        /*0030*/ 	.string	"Cuda compilation tools, release 13.0, V13.0.88"
        /*0030*/ 	.string	"Build cuda_13.0.r13.0/compiler.36424714_0"
        /*0030*/ 	.string	"-arch sm_100 -m 64 "



//--------------------- .note.nv.cuinfo           --------------------------
	.section	.note.nv.cuinfo,"",@"SHT_NOTE"
	.sectionflags	@"SHF_NOTE_NV_CUINFO"
        /*0018*/ 	.short	0x0002
        /*001a*/ 	.short	0x0064
        /*001c*/ 	.short	0x0082
	.zero		2


//--------------------- .nv.info                  --------------------------
	.section	.nv.info,"",@"SHT_CUDA_INFO"
	.align	4


	//----- nvinfo : EIATTR_REGCOUNT
	.align		4
        /*0000*/ 	.byte	0x04, 0x2f
        /*0002*/ 	.short	(.L_1 - .L_0)
	.align		4
.L_0:
        /*0004*/ 	.word	index@(_Z10add_on_gpuPiS_S_i)
        /*0008*/ 	.word	0x0000000c


	//----- nvinfo : EIATTR_FRAME_SIZE
	.align		4
.L_1:
        /*000c*/ 	.byte	0x04, 0x11
        /*000e*/ 	.short	(.L_3 - .L_2)
	.align		4
.L_2:
        /*0010*/ 	.word	index@(_Z10add_on_gpuPiS_S_i)
        /*0014*/ 	.word	0x00000000


	//----- nvinfo : EIATTR_MIN_STACK_SIZE
	.align		4
.L_3:
        /*0018*/ 	.byte	0x04, 0x12
        /*001a*/ 	.short	(.L_5 - .L_4)
	.align		4
.L_4:
        /*001c*/ 	.word	index@(_Z10add_on_gpuPiS_S_i)
        /*0020*/ 	.word	0x00000000
.L_5:


//--------------------- .nv.compat                --------------------------
	.section	.nv.compat,"",@"SHT_CUDA_COMPAT_INFO"
	.align	4
        /*0000*/ 	.byte	0x02, 0x09, 0x00, 0x00, 0x02, 0x02, 0x01, 0x00, 0x02, 0x05, 0x05, 0x00, 0x03, 0x07, 0x01, 0x01
        /*0010*/ 	.byte	0x02, 0x03, 0x00, 0x00, 0x02, 0x06, 0x01, 0x00, 0x04, 0x0b, 0x08, 0x00, 0x09, 0x00, 0x00, 0x00
        /*0020*/ 	.byte	0x00, 0x00, 0x00, 0x00


//--------------------- .nv.info._Z10add_on_gpuPiS_S_i --------------------------
	.section	.nv.info._Z10add_on_gpuPiS_S_i,"",@"SHT_CUDA_INFO"
	.sectionflags	@""
	.align	4


	//----- nvinfo : EIATTR_CUDA_API_VERSION
	.align		4
        /*0000*/ 	.byte	0x04, 0x37
        /*0002*/ 	.short	(.L_7 - .L_6)
.L_6:
        /*0004*/ 	.word	0x00000082


	//----- nvinfo : EIATTR_KPARAM_INFO
	.align		4
.L_7:
        /*0008*/ 	.byte	0x04, 0x17
        /*000a*/ 	.short	(.L_9 - .L_8)
.L_8:
        /*000c*/ 	.word	0x00000000
        /*0010*/ 	.short	0x0003
        /*0012*/ 	.short	0x0018
        /*0014*/ 	.byte	0x00, 0xf0, 0x11, 0x00


	//----- nvinfo : EIATTR_KPARAM_INFO
	.align		4
.L_9:
        /*0018*/ 	.byte	0x04, 0x17
        /*001a*/ 	.short	(.L_11 - .L_10)
.L_10:
        /*001c*/ 	.word	0x00000000
        /*0020*/ 	.short	0x0002
        /*0022*/ 	.short	0x0010
        /*0024*/ 	.byte	0x00, 0xf5, 0x21, 0x00


	//----- nvinfo : EIATTR_KPARAM_INFO
	.align		4
.L_11:
        /*0028*/ 	.byte	0x04, 0x17
        /*002a*/ 	.short	(.L_13 - .L_12)
.L_12:
        /*002c*/ 	.word	0x00000000
        /*0030*/ 	.short	0x0001
        /*0032*/ 	.short	0x0008
        /*0034*/ 	.byte	0x00, 0xf5, 0x21, 0x00


	//----- nvinfo : EIATTR_KPARAM_INFO
	.align		4
.L_13:
        /*0038*/ 	.byte	0x04, 0x17
        /*003a*/ 	.short	(.L_15 - .L_14)
.L_14:
        /*003c*/ 	.word	0x00000000
        /*0040*/ 	.short	0x0000
        /*0042*/ 	.short	0x0000
        /*0044*/ 	.byte	0x00, 0xf5, 0x21, 0x00


	//----- nvinfo : EIATTR_SPARSE_MMA_MASK
	.align		4
.L_15:
        /*0048*/ 	.byte	0x03, 0x50
        /*004a*/ 	.short	0x0000


	//----- nvinfo : EIATTR_MAXREG_COUNT
	.align		4
        /*004c*/ 	.byte	0x03, 0x1b
        /*004e*/ 	.short	0x00ff


	//----- nvinfo : EIATTR_MERCURY_ISA_VERSION
	.align		4
        /*0050*/ 	.byte	0x03, 0x5f
        /*0052*/ 	.short	0x0101


	//----- nvinfo : EIATTR_VRC_CTA_INIT_COUNT
	.align		4
        /*0054*/ 	.byte	0x02, 0x4a
	.zero		1
	.zero		1


	//----- nvinfo : EIATTR_EXIT_INSTR_OFFSETS
	.align		4
        /*0058*/ 	.byte	0x04, 0x1c
        /*005a*/ 	.short	(.L_17 - .L_16)


	//   ....[0]....
.L_16:
        /*005c*/ 	.word	0x00000040


	//   ....[1]....
        /*0060*/ 	.word	0x00000100


	//----- nvinfo : EIATTR_CBANK_PARAM_SIZE
	.align		4
.L_17:
        /*0064*/ 	.byte	0x03, 0x19
        /*0066*/ 	.short	0x001c


	//----- nvinfo : EIATTR_PARAM_CBANK
	.align		4
        /*0068*/ 	.byte	0x04, 0x0a
        /*006a*/ 	.short	(.L_19 - .L_18)
	.align		4
.L_18:
        /*006c*/ 	.word	index@(.nv.constant0._Z10add_on_gpuPiS_S_i)
        /*0070*/ 	.short	0x0380
        /*0072*/ 	.short	0x001c


	//----- nvinfo : EIATTR_SW_WAR
	.align		4
.L_19:
        /*0074*/ 	.byte	0x04, 0x36
        /*0076*/ 	.short	(.L_21 - .L_20)
.L_20:
        /*0078*/ 	.word	0x00000008
.L_21:


//--------------------- .nv.callgraph             --------------------------
	.section	.nv.callgraph,"",@"SHT_CUDA_CALLGRAPH"
	.align	4
	.sectionentsize	8
	.align		4
        /*0000*/ 	.word	0x00000000
	.align		4
        /*0004*/ 	.word	0xffffffff
	.align		4
        /*0008*/ 	.word	0x00000000
	.align		4
        /*000c*/ 	.word	0xfffffffe
	.align		4
        /*0010*/ 	.word	0x00000000
	.align		4
        /*0014*/ 	.word	0xfffffffd
	.align		4
        /*0018*/ 	.word	0x00000000
	.align		4
        /*001c*/ 	.word	0xfffffffc


//--------------------- .text._Z10add_on_gpuPiS_S_i --------------------------
	.section	.text._Z10add_on_gpuPiS_S_i,"ax",@progbits
	.align	128
        .global         _Z10add_on_gpuPiS_S_i
        .type           _Z10add_on_gpuPiS_S_i,@function
        .size           _Z10add_on_gpuPiS_S_i,(.L_x_1 - _Z10add_on_gpuPiS_S_i)
        .other          _Z10add_on_gpuPiS_S_i,@"STO_CUDA_ENTRY STV_DEFAULT"
_Z10add_on_gpuPiS_S_i:
.text._Z10add_on_gpuPiS_S_i:
[----:B------:R-:W-:Y:S01]  /*0000*/  LDC R1, c[0x0][0x37c] ;  /* 0x0000df00ff017b82 */ /* 0x000fe20000000800 */
[----:B------:R-:W0:Y:S01]  /*0010*/  S2R R9, SR_TID.X ;  /* 0x0000000000097919 */ /* 0x000e220000002100 */
[----:B------:R-:W0:Y:S02]  /*0020*/  LDCU UR4, c[0x0][0x398] ;  /* 0x00007300ff0477ac */ /* 0x000e240008000800 */
[----:B0-----:R-:W-:-:S13]  /*0030*/  ISETP.GE.U32.AND P0, PT, R9, UR4, PT ;  /* 0x0000000409007c0c */ /* 0x001fda000bf06070 */
[----:B------:R-:W-:Y:S05]  /*0040*/  @P0 EXIT ;  /* 0x000000000000094d */ /* 0x000fea0003800000 */
[----:B------:R-:W0:Y:S01]  /*0050*/  LDC.64 R2, c[0x0][0x380] ;  /* 0x0000e000ff027b82 */ /* 0x000e220000000a00 */
[----:B------:R-:W1:Y:S07]  /*0060*/  LDCU.64 UR4, c[0x0][0x358] ;  /* 0x00006b00ff0477ac */ /* 0x000e6e0008000a00 */
[----:B------:R-:W2:Y:S08]  /*0070*/  LDC.64 R4, c[0x0][0x388] ;  /* 0x0000e200ff047b82 */ /* 0x000eb00000000a00 */
[----:B------:R-:W3:Y:S01]  /*0080*/  LDC.64 R6, c[0x0][0x390] ;  /* 0x0000e400ff067b82 */ /* 0x000ee20000000a00 */
[----:B0-----:R-:W-:-:S06]  /*0090*/  IMAD.WIDE.U32 R2, R9, 0x4, R2 ;  /* 0x0000000409027825 */ /* 0x001fcc00078e0002 */
[----:B-1----:R-:W4:Y:S01]  /*00a0*/  LDG.E R2, desc[UR4][R2.64] ;  /* 0x0000000402027981 */ /* 0x002f22000c1e1900 */
[----:B--2---:R-:W-:-:S06]  /*00b0*/  IMAD.WIDE.U32 R4, R9, 0x4, R4 ;  /* 0x0000000409047825 */ /* 0x004fcc00078e0004 */
[----:B------:R-:W4:Y:S01]  /*00c0*/  LDG.E R5, desc[UR4][R4.64] ;  /* 0x0000000404057981 */ /* 0x000f22000c1e1900 */
[----:B---3--:R-:W-:Y:S01]  /*00d0*/  IMAD.WIDE.U32 R6, R9, 0x4, R6 ;  /* 0x0000000409067825 */ /* 0x008fe200078e0006 */
[----:B----4-:R-:W-:-:S05]  /*00e0*/  IADD3 R9, PT, PT, R2, R5, RZ ;  /* 0x0000000502097210 */ /* 0x010fca0007ffe0ff */
[----:B------:R-:W-:Y:S01]  /*00f0*/  STG.E desc[UR4][R6.64], R9 ;  /* 0x0000000906007986 */ /* 0x000fe2000c101904 */
[----:B------:R-:W-:Y:S05]  /*0100*/  EXIT ;  /* 0x000000000000794d */ /* 0x000fea0003800000 */
.L_x_0:
[----:B------:R-:W-:-:S00]  /*0110*/  BRA `(.L_x_0) ;  /* 0xfffffffc00fc7947 */ /* 0x000fc0000383ffff */
[----:B------:R-:W-:-:S00]  /*0120*/  NOP ;  /* 0x0000000000007918 */ /* 0x000fc00000000000 */
        /* <DEDUP_REMOVED lines=13> */
.L_x_1:


//--------------------- .nv.shared.reserved.0     --------------------------
	.section	.nv.shared.reserved.0,"aw",@nobits
	.weak		__nv_reservedSMEM_offset_0_alias
	.size		__nv_reservedSMEM_offset_0_alias, 0, 64
	.other		__nv_reservedSMEM_offset_0_alias,@"STO_CUDA_RESERVED_SHARED STV_DEFAULT"
__nv_reservedSMEM_offset_0_alias:
	.zero		0
	.zero		64


//--------------------- .nv.constant0._Z10add_on_gpuPiS_S_i --------------------------
	.section	.nv.constant0._Z10add_on_gpuPiS_S_i,"a",@progbits
	.sectionflags	@""
	.align	4
.nv.constant0._Z10add_on_gpuPiS_S_i:
	.zero		924


//--------------------- SYMBOLS --------------------------

	.type		.nv.reservedSmem.offset0,@object
	.size		.nv.reservedSmem.offset0,0x4
